//
// Generated by NVIDIA NVVM Compiler
//
// Compiler Build ID: CL-36424714
// Cuda compilation tools, release 13.0, V13.0.88
// Based on NVVM 20.0.0
//

.version 9.0
.target sm_100
.address_size 64

	// .globl	_Z11adding_cudaPKfS0_Pfi

.visible .entry _Z11adding_cudaPKfS0_Pfi(
	.param .u64 .ptr .align 1 _Z11adding_cudaPKfS0_Pfi_param_0,
	.param .u64 .ptr .align 1 _Z11adding_cudaPKfS0_Pfi_param_1,
	.param .u64 .ptr .align 1 _Z11adding_cudaPKfS0_Pfi_param_2,
	.param .u32 _Z11adding_cudaPKfS0_Pfi_param_3
)
{
	.reg .pred 	%p<2>;
	.reg .b32 	%r<6>;
	.reg .b32 	%f<4>;
	.reg .b64 	%rd<11>;

	ld.param.u64 	%rd1, [_Z11adding_cudaPKfS0_Pfi_param_0];
	ld.param.u64 	%rd2, [_Z11adding_cudaPKfS0_Pfi_param_1];
	ld.param.u64 	%rd3, [_Z11adding_cudaPKfS0_Pfi_param_2];
	ld.param.u32 	%r2, [_Z11adding_cudaPKfS0_Pfi_param_3];
	mov.u32 	%r3, %ctaid.x;
	mov.u32 	%r4, %tid.x;
	mov.u32 	%r5, %ntid.x;
	mad.lo.s32 	%r1, %r3, %r5, %r4;
	setp.ge.s32 	%p1, %r1, %r2;
	@%p1 bra 	$L__BB0_2;
	cvta.to.global.u64 	%rd4, %rd1;
	cvta.to.global.u64 	%rd5, %rd2;
	cvta.to.global.u64 	%rd6, %rd3;
	mul.wide.s32 	%rd7, %r1, 4;
	add.s64 	%rd8, %rd4, %rd7;
	ld.global.f32 	%f1, [%rd8];
	add.s64 	%rd9, %rd5, %rd7;
	ld.global.f32 	%f2, [%rd9];
	add.f32 	%f3, %f1, %f2;
	add.s64 	%rd10, %rd6, %rd7;
	st.global.f32 	[%rd10], %f3;
$L__BB0_2:
	ret;

}
	// .globl	_Z12subbing_cudaPKfS0_Pfi
.visible .entry _Z12subbing_cudaPKfS0_Pfi(
	.param .u64 .ptr .align 1 _Z12subbing_cudaPKfS0_Pfi_param_0,
	.param .u64 .ptr .align 1 _Z12subbing_cudaPKfS0_Pfi_param_1,
	.param .u64 .ptr .align 1 _Z12subbing_cudaPKfS0_Pfi_param_2,
	.param .u32 _Z12subbing_cudaPKfS0_Pfi_param_3
)
{
	.reg .pred 	%p<2>;
	.reg .b32 	%r<6>;
	.reg .b32 	%f<4>;
	.reg .b64 	%rd<11>;

	ld.param.u64 	%rd1, [_Z12subbing_cudaPKfS0_Pfi_param_0];
	ld.param.u64 	%rd2, [_Z12subbing_cudaPKfS0_Pfi_param_1];
	ld.param.u64 	%rd3, [_Z12subbing_cudaPKfS0_Pfi_param_2];
	ld.param.u32 	%r2, [_Z12subbing_cudaPKfS0_Pfi_param_3];
	mov.u32 	%r3, %ctaid.x;
	mov.u32 	%r4, %ntid.x;
	mov.u32 	%r5, %tid.x;
	mad.lo.s32 	%r1, %r3, %r4, %r5;
	setp.ge.s32 	%p1, %r1, %r2;
	@%p1 bra 	$L__BB1_2;
	cvta.to.global.u64 	%rd4, %rd1;
	cvta.to.global.u64 	%rd5, %rd2;
	cvta.to.global.u64 	%rd6, %rd3;
	mul.wide.s32 	%rd7, %r1, 4;
	add.s64 	%rd8, %rd4, %rd7;
	ld.global.f32 	%f1, [%rd8];
	add.s64 	%rd9, %rd5, %rd7;
	ld.global.f32 	%f2, [%rd9];
	sub.f32 	%f3, %f1, %f2;
	add.s64 	%rd10, %rd6, %rd7;
	st.global.f32 	[%rd10], %f3;
$L__BB1_2:
	ret;

}
	// .globl	_Z11diving_cudaPKfS0_Pfi
.visible .entry _Z11diving_cudaPKfS0_Pfi(
	.param .u64 .ptr .align 1 _Z11diving_cudaPKfS0_Pfi_param_0,
	.param .u64 .ptr .align 1 _Z11diving_cudaPKfS0_Pfi_param_1,
	.param .u64 .ptr .align 1 _Z11diving_cudaPKfS0_Pfi_param_2,
	.param .u32 _Z11diving_cudaPKfS0_Pfi_param_3
)
{
	.reg .pred 	%p<3>;
	.reg .b32 	%r<6>;
	.reg .b32 	%f<7>;
	.reg .b64 	%rd<13>;

	ld.param.u64 	%rd1, [_Z11diving_cudaPKfS0_Pfi_param_0];
	ld.param.u64 	%rd2, [_Z11diving_cudaPKfS0_Pfi_param_1];
	ld.param.u64 	%rd3, [_Z11diving_cudaPKfS0_Pfi_param_2];
	ld.param.u32 	%r2, [_Z11diving_cudaPKfS0_Pfi_param_3];
	mov.u32 	%r3, %ctaid.x;
	mov.u32 	%r4, %ntid.x;
	mov.u32 	%r5, %tid.x;
	mad.lo.s32 	%r1, %r3, %r4, %r5;
	setp.ge.s32 	%p1, %r1, %r2;
	@%p1 bra 	$L__BB2_4;
	cvta.to.global.u64 	%rd4, %rd2;
	mul.wide.s32 	%rd5, %r1, 4;
	add.s64 	%rd6, %rd4, %rd5;
	ld.global.f32 	%f1, [%rd6];
	setp.eq.f32 	%p2, %f1, 0f00000000;
	mov.f32 	%f6, 0f00000000;
	@%p2 bra 	$L__BB2_3;
	cvta.to.global.u64 	%rd7, %rd1;
	add.s64 	%rd9, %rd7, %rd5;
	ld.global.f32 	%f5, [%rd9];
	div.rn.f32 	%f6, %f5, %f1;
$L__BB2_3:
	cvta.to.global.u64 	%rd10, %rd3;
	add.s64 	%rd12, %rd10, %rd5;
	st.global.f32 	[%rd12], %f6;
$L__BB2_4:
	ret;

}
	// .globl	_Z11muling_cudaPKfS0_Pfi
.visible .entry _Z11muling_cudaPKfS0_Pfi(
	.param .u64 .ptr .align 1 _Z11muling_cudaPKfS0_Pfi_param_0,
	.param .u64 .ptr .align 1 _Z11muling_cudaPKfS0_Pfi_param_1,
	.param .u64 .ptr .align 1 _Z11muling_cudaPKfS0_Pfi_param_2,
	.param .u32 _Z11muling_cudaPKfS0_Pfi_param_3
)
{
	.reg .pred 	%p<2>;
	.reg .b32 	%r<6>;
	.reg .b32 	%f<4>;
	.reg .b64 	%rd<11>;

	ld.param.u64 	%rd1, [_Z11muling_cudaPKfS0_Pfi_param_0];
	ld.param.u64 	%rd2, [_Z11muling_cudaPKfS0_Pfi_param_1];
	ld.param.u64 	%rd3, [_Z11muling_cudaPKfS0_Pfi_param_2];
	ld.param.u32 	%r2, [_Z11muling_cudaPKfS0_Pfi_param_3];
	mov.u32 	%r3, %ctaid.x;
	mov.u32 	%r4, %ntid.x;
	mov.u32 	%r5, %tid.x;
	mad.lo.s32 	%r1, %r3, %r4, %r5;
	setp.ge.s32 	%p1, %r1, %r2;
	@%p1 bra 	$L__BB3_2;
	cvta.to.global.u64 	%rd4, %rd1;
	cvta.to.global.u64 	%rd5, %rd2;
	cvta.to.global.u64 	%rd6, %rd3;
	mul.wide.s32 	%rd7, %r1, 4;
	add.s64 	%rd8, %rd4, %rd7;
	ld.global.f32 	%f1, [%rd8];
	add.s64 	%rd9, %rd5, %rd7;
	ld.global.f32 	%f2, [%rd9];
	mul.f32 	%f3, %f1, %f2;
	add.s64 	%rd10, %rd6, %rd7;
	st.global.f32 	[%rd10], %f3;
$L__BB3_2:
	ret;

}


// ===== COMPILED SASS (sm_100) =====

	.target	sm_100

	.elftype	@"ET_EXEC"


//--------------------- .note.nv.tkinfo           --------------------------
	.section	.note.nv.tkinfo,"",@"SHT_NOTE"
	.sectionflags	@"SHF_NOTE_NV_TKINFO"
	.tkinfo
        /*0018*/ 	.word	0x00000002
        /*0030*/ 	.string	""
        /*0030*/ 	.string	"ptxas"
        /*0030*/ 	.string	"Cuda compilation tools, release 13.0, V13.0.88"
        /*0030*/ 	.string	"Build cuda_13.0.r13.0/compiler.36424714_0"
        /*0030*/ 	.string	"-arch sm_100 -m 64 "



//--------------------- .note.nv.cuinfo           --------------------------
	.section	.note.nv.cuinfo,"",@"SHT_NOTE"
	.sectionflags	@"SHF_NOTE_NV_CUINFO"
        /*0018*/ 	.short	0x0002
        /*001a*/ 	.short	0x0064
        /*001c*/ 	.short	0x0082
	.zero		2


//--------------------- .nv.info                  --------------------------
	.section	.nv.info,"",@"SHT_CUDA_INFO"
	.align	4


	//----- nvinfo : EIATTR_REGCOUNT
	.align		4
        /*0000*/ 	.byte	0x04, 0x2f
        /*0002*/ 	.short	(.L_1 - .L_0)
	.align		4
.L_0:
        /*0004*/ 	.word	index@(_Z11adding_cudaPKfS0_Pfi)
        /*0008*/ 	.word	0x0000000c


	//----- nvinfo : EIATTR_FRAME_SIZE
	.align		4
.L_1:
        /*000c*/ 	.byte	0x04, 0x11
        /*000e*/ 	.short	(.L_3 - .L_2)
	.align		4
.L_2:
        /*0010*/ 	.word	index@(_Z11adding_cudaPKfS0_Pfi)
        /*0014*/ 	.word	0x00000000


	//----- nvinfo : EIATTR_REGCOUNT
	.align		4
.L_3:
        /*0018*/ 	.byte	0x04, 0x2f
        /*001a*/ 	.short	(.L_5 - .L_4)
	.align		4
.L_4:
        /*001c*/ 	.word	index@(_Z12subbing_cudaPKfS0_Pfi)
        /*0020*/ 	.word	0x0000000c


	//----- nvinfo : EIATTR_FRAME_SIZE
	.align		4
.L_5:
        /*0024*/ 	.byte	0x04, 0x11
        /*0026*/ 	.short	(.L_7 - .L_6)
	.align		4
.L_6:
        /*0028*/ 	.word	index@(_Z12subbing_cudaPKfS0_Pfi)
        /*002c*/ 	.word	0x00000000


	//----- nvinfo : EIATTR_REGCOUNT
	.align		4
.L_7:
        /*0030*/ 	.byte	0x04, 0x2f
        /*0032*/ 	.short	(.L_9 - .L_8)
	.align		4
.L_8:
        /*0034*/ 	.word	index@(_Z11diving_cudaPKfS0_Pfi)
        /*0038*/ 	.word	0x00000010


	//----- nvinfo : EIATTR_FRAME_SIZE
	.align		4
.L_9:
        /*003c*/ 	.byte	0x04, 0x11
        /*003e*/ 	.short	(.L_11 - .L_10)
	.align		4
.L_10:
        /*0040*/ 	.word	index@($__internal_0_$__cuda_sm3x_div_rn_noftz_f32_slowpath)
        /*0044*/ 	.word	0x00000000


	//----- nvinfo : EIATTR_FRAME_SIZE
	.align		4
.L_11:
        /*0048*/ 	.byte	0x04, 0x11
        /*004a*/ 	.short	(.L_13 - .L_12)
	.align		4
.L_12:
        /*004c*/ 	.word	index@(_Z11diving_cudaPKfS0_Pfi)
        /*0050*/ 	.word	0x00000000


	//----- nvinfo : EIATTR_REGCOUNT
	.align		4
.L_13:
        /*0054*/ 	.byte	0x04, 0x2f
        /*0056*/ 	.short	(.L_15 - .L_14)
	.align		4
.L_14:
        /*0058*/ 	.word	index@(_Z11muling_cudaPKfS0_Pfi)
        /*005c*/ 	.word	0x0000000c


	//----- nvinfo : EIATTR_FRAME_SIZE
	.align		4
.L_15:
        /*0060*/ 	.byte	0x04, 0x11
        /*0062*/ 	.short	(.L_17 - .L_16)
	.align		4
.L_16:
        /*0064*/ 	.word	index@(_Z11muling_cudaPKfS0_Pfi)
        /*0068*/ 	.word	0x00000000


	//----- nvinfo : EIATTR_MIN_STACK_SIZE
	.align		4
.L_17:
        /*006c*/ 	.byte	0x04, 0x12
        /*006e*/ 	.short	(.L_19 - .L_18)
	.align		4
.L_18:
        /*0070*/ 	.word	index@(_Z11muling_cudaPKfS0_Pfi)
        /*0074*/ 	.word	0x00000000


	//----- nvinfo : EIATTR_MIN_STACK_SIZE
	.align		4
.L_19:
        /*0078*/ 	.byte	0x04, 0x12
        /*007a*/ 	.short	(.L_21 - .L_20)
	.align		4
.L_20:
        /*007c*/ 	.word	index@(_Z11diving_cudaPKfS0_Pfi)
        /*0080*/ 	.word	0x00000000


	//----- nvinfo : EIATTR_MIN_STACK_SIZE
	.align		4
.L_21:
        /*0084*/ 	.byte	0x04, 0x12
        /*0086*/ 	.short	(.L_23 - .L_22)
	.align		4
.L_22:
        /*0088*/ 	.word	index@(_Z12subbing_cudaPKfS0_Pfi)
        /*008c*/ 	.word	0x00000000


	//----- nvinfo : EIATTR_MIN_STACK_SIZE
	.align		4
.L_23:
        /*0090*/ 	.byte	0x04, 0x12
        /*0092*/ 	.short	(.L_25 - .L_24)
	.align		4
.L_24:
        /*0094*/ 	.word	index@(_Z11adding_cudaPKfS0_Pfi)
        /*0098*/ 	.word	0x00000000
.L_25:


//--------------------- .nv.compat                --------------------------
	.section	.nv.compat,"",@"SHT_CUDA_COMPAT_INFO"
	.align	4
        /*0000*/ 	.byte	0x02, 0x09, 0x00, 0x00, 0x02, 0x02, 0x01, 0x00, 0x02, 0x05, 0x05, 0x00, 0x03, 0x07, 0x01, 0x01
        /*0010*/ 	.byte	0x02, 0x03, 0x00, 0x00, 0x02, 0x06, 0x01, 0x00, 0x04, 0x0b, 0x08, 0x00, 0x01, 0x00, 0x00, 0x00
        /*0020*/ 	.byte	0x00, 0x00, 0x00, 0x00


//--------------------- .nv.info._Z11muling_cudaPKfS0_Pfi --------------------------
	.section	.nv.info._Z11muling_cudaPKfS0_Pfi,"",@"SHT_CUDA_INFO"
	.sectionflags	@""
	.align	4


	//----- nvinfo : EIATTR_CUDA_API_VERSION
	.align		4
        /*0000*/ 	.byte	0x04, 0x37
        /*0002*/ 	.short	(.L_27 - .L_26)
.L_26:
        /*0004*/ 	.word	0x00000082


	//----- nvinfo : EIATTR_KPARAM_INFO
	.align		4
.L_27:
        /*0008*/ 	.byte	0x04, 0x17
        /*000a*/ 	.short	(.L_29 - .L_28)
.L_28:
        /*000c*/ 	.word	0x00000000
        /*0010*/ 	.short	0x0003
        /*0012*/ 	.short	0x0018
        /*0014*/ 	.byte	0x00, 0xf0, 0x11, 0x00


	//----- nvinfo : EIATTR_KPARAM_INFO
	.align		4
.L_29:
        /*0018*/ 	.byte	0x04, 0x17
        /*001a*/ 	.short	(.L_31 - .L_30)
.L_30:
        /*001c*/ 	.word	0x00000000
        /*0020*/ 	.short	0x0002
        /*0022*/ 	.short	0x0010
        /*0024*/ 	.byte	0x00, 0xf5, 0x21, 0x00


	//----- nvinfo : EIATTR_KPARAM_INFO
	.align		4
.L_31:
        /*0028*/ 	.byte	0x04, 0x17
        /*002a*/ 	.short	(.L_33 - .L_32)
.L_32:
        /*002c*/ 	.word	0x00000000
        /*0030*/ 	.short	0x0001
        /*0032*/ 	.short	0x0008
        /*0034*/ 	.byte	0x00, 0xf5, 0x21, 0x00


	//----- nvinfo : EIATTR_KPARAM_INFO
	.align		4
.L_33:
        /*0038*/ 	.byte	0x04, 0x17
        /*003a*/ 	.short	(.L_35 - .L_34)
.L_34:
        /*003c*/ 	.word	0x00000000
        /*0040*/ 	.short	0x0000
        /*0042*/ 	.short	0x0000
        /*0044*/ 	.byte	0x00, 0xf5, 0x21, 0x00


	//----- nvinfo : EIATTR_SPARSE_MMA_MASK
	.align		4
.L_35:
        /*0048*/ 	.byte	0x03, 0x50
        /*004a*/ 	.short	0x0000


	//----- nvinfo : EIATTR_MAXREG_COUNT
	.align		4
        /*004c*/ 	.byte	0x03, 0x1b
        /*004e*/ 	.short	0x00ff


	//----- nvinfo : EIATTR_MERCURY_ISA_VERSION
	.align		4
        /*0050*/ 	.byte	0x03, 0x5f
        /*0052*/ 	.short	0x0101


	//----- nvinfo : EIATTR_VRC_CTA_INIT_COUNT
	.align		4
        /*0054*/ 	.byte	0x02, 0x4a
	.zero		1
	.zero		1


	//----- nvinfo : EIATTR_EXIT_INSTR_OFFSETS
	.align		4
        /*0058*/ 	.byte	0x04, 0x1c
        /*005a*/ 	.short	(.L_37 - .L_36)


	//   ....[0]....
.L_36:
        /*005c*/ 	.word	0x00000070


	//   ....[1]....
        /*0060*/ 	.word	0x00000130


	//----- nvinfo : EIATTR_CBANK_PARAM_SIZE
	.align		4
.L_37:
        /*0064*/ 	.byte	0x03, 0x19
        /*0066*/ 	.short	0x001c


	//----- nvinfo : EIATTR_PARAM_CBANK
	.align		4
        /*0068*/ 	.byte	0x04, 0x0a
        /*006a*/ 	.short	(.L_39 - .L_38)
	.align		4
.L_38:
        /*006c*/ 	.word	index@(.nv.constant0._Z11muling_cudaPKfS0_Pfi)
        /*0070*/ 	.short	0x0380
        /*0072*/ 	.short	0x001c


	//----- nvinfo : EIATTR_SW_WAR
	.align		4
.L_39:
        /*0074*/ 	.byte	0x04, 0x36
        /*0076*/ 	.short	(.L_41 - .L_40)
.L_40:
        /*0078*/ 	.word	0x00000008
.L_41:


//--------------------- .nv.info._Z11diving_cudaPKfS0_Pfi --------------------------
	.section	.nv.info._Z11diving_cudaPKfS0_Pfi,"",@"SHT_CUDA_INFO"
	.sectionflags	@""
	.align	4


	//----- nvinfo : EIATTR_CUDA_API_VERSION
	.align		4
        /*0000*/ 	.byte	0x04, 0x37
        /*0002*/ 	.short	(.L_43 - .L_42)
.L_42:
        /*0004*/ 	.word	0x00000082


	//----- nvinfo : EIATTR_KPARAM_INFO
	.align		4
.L_43:
        /*0008*/ 	.byte	0x04, 0x17
        /*000a*/ 	.short	(.L_45 - .L_44)
.L_44:
        /*000c*/ 	.word	0x00000000
        /*0010*/ 	.short	0x0003
        /*0012*/ 	.short	0x0018
        /*0014*/ 	.byte	0x00, 0xf0, 0x11, 0x00


	//----- nvinfo : EIATTR_KPARAM_INFO
	.align		4
.L_45:
        /*0018*/ 	.byte	0x04, 0x17
        /*001a*/ 	.short	(.L_47 - .L_46)
.L_46:
        /*001c*/ 	.word	0x00000000
        /*0020*/ 	.short	0x0002
        /*0022*/ 	.short	0x0010
        /*0024*/ 	.byte	0x00, 0xf5, 0x21, 0x00


	//----- nvinfo : EIATTR_KPARAM_INFO
	.align		4
.L_47:
        /*0028*/ 	.byte	0x04, 0x17
        /*002a*/ 	.short	(.L_49 - .L_48)
.L_48:
        /*002c*/ 	.word	0x00000000
        /*0030*/ 	.short	0x0001
        /*0032*/ 	.short	0x0008
        /*0034*/ 	.byte	0x00, 0xf5, 0x21, 0x00


	//----- nvinfo : EIATTR_KPARAM_INFO
	.align		4
.L_49:
        /*0038*/ 	.byte	0x04, 0x17
        /*003a*/ 	.short	(.L_51 - .L_50)
.L_50:
        /*003c*/ 	.word	0x00000000
        /*0040*/ 	.short	0x0000
        /*0042*/ 	.short	0x0000
        /*0044*/ 	.byte	0x00, 0xf5, 0x21, 0x00


	//----- nvinfo : EIATTR_SPARSE_MMA_MASK
	.align		4
.L_51:
        /*0048*/ 	.byte	0x03, 0x50
        /*004a*/ 	.short	0x0000


	//----- nvinfo : EIATTR_MAXREG_COUNT
	.align		4
        /*004c*/ 	.byte	0x03, 0x1b
        /*004e*/ 	.short	0x00ff


	//----- nvinfo : EIATTR_MERCURY_ISA_VERSION
	.align		4
        /*0050*/ 	.byte	0x03, 0x5f
        /*0052*/ 	.short	0x0101


	//----- nvinfo : EIATTR_VRC_CTA_INIT_COUNT
	.align		4
        /*0054*/ 	.byte	0x02, 0x4a
	.zero		1
	.zero		1


	//----- nvinfo : EIATTR_EXIT_INSTR_OFFSETS
	.align		4
        /*0058*/ 	.byte	0x04, 0x1c
        /*005a*/ 	.short	(.L_53 - .L_52)


	//   ....[0]....
.L_52:
        /*005c*/ 	.word	0x00000070


	//   ....[1]....
        /*0060*/ 	.word	0x00000240


	//----- nvinfo : EIATTR_CRS_STACK_SIZE
	.align		4
.L_53:
        /*0064*/ 	.byte	0x04, 0x1e
        /*0066*/ 	.short	(.L_55 - .L_54)
.L_54:
        /*0068*/ 	.word	0x00000000


	//----- nvinfo : EIATTR_CBANK_PARAM_SIZE
	.align		4
.L_55:
        /*006c*/ 	.byte	0x03, 0x19
        /*006e*/ 	.short	0x001c


	//----- nvinfo : EIATTR_PARAM_CBANK
	.align		4
        /*0070*/ 	.byte	0x04, 0x0a
        /*0072*/ 	.short	(.L_57 - .L_56)
	.align		4
.L_56:
        /*0074*/ 	.word	index@(.nv.constant0._Z11diving_cudaPKfS0_Pfi)
        /*0078*/ 	.short	0x0380
        /*007a*/ 	.short	0x001c


	//----- nvinfo : EIATTR_SW_WAR
	.align		4
.L_57:
        /*007c*/ 	.byte	0x04, 0x36
        /*007e*/ 	.short	(.L_59 - .L_58)
.L_58:
        /*0080*/ 	.word	0x00000008
.L_59:


//--------------------- .nv.info._Z12subbing_cudaPKfS0_Pfi --------------------------
	.section	.nv.info._Z12subbing_cudaPKfS0_Pfi,"",@"SHT_CUDA_INFO"
	.sectionflags	@""
	.align	4


	//----- nvinfo : EIATTR_CUDA_API_VERSION
	.align		4
        /*0000*/ 	.byte	0x04, 0x37
        /*0002*/ 	.short	(.L_61 - .L_60)
.L_60:
        /*0004*/ 	.word	0x00000082


	//----- nvinfo : EIATTR_KPARAM_INFO
	.align		4
.L_61:
        /*0008*/ 	.byte	0x04, 0x17
        /*000a*/ 	.short	(.L_63 - .L_62)
.L_62:
        /*000c*/ 	.word	0x00000000
        /*0010*/ 	.short	0x0003
        /*0012*/ 	.short	0x0018
        /*0014*/ 	.byte	0x00, 0xf0, 0x11, 0x00


	//----- nvinfo : EIATTR_KPARAM_INFO
	.align		4
.L_63:
        /*0018*/ 	.byte	0x04, 0x17
        /*001a*/ 	.short	(.L_65 - .L_64)
.L_64:
        /*001c*/ 	.word	0x00000000
        /*0020*/ 	.short	0x0002
        /*0022*/ 	.short	0x0010
        /*0024*/ 	.byte	0x00, 0xf5, 0x21, 0x00


	//----- nvinfo : EIATTR_KPARAM_INFO
	.align		4
.L_65:
        /*0028*/ 	.byte	0x04, 0x17
        /*002a*/ 	.short	(.L_67 - .L_66)
.L_66:
        /*002c*/ 	.word	0x00000000
        /*0030*/ 	.short	0x0001
        /*0032*/ 	.short	0x0008
        /*0034*/ 	.byte	0x00, 0xf5, 0x21, 0x00


	//----- nvinfo : EIATTR_KPARAM_INFO
	.align		4
.L_67:
        /*0038*/ 	.byte	0x04, 0x17
        /*003a*/ 	.short	(.L_69 - .L_68)
.L_68:
        /*003c*/ 	.word	0x00000000
        /*0040*/ 	.short	0x0000
        /*0042*/ 	.short	0x0000
        /*0044*/ 	.byte	0x00, 0xf5, 0x21, 0x00


	//----- nvinfo : EIATTR_SPARSE_MMA_MASK
	.align		4
.L_69:
        /*0048*/ 	.byte	0x03, 0x50
        /*004a*/ 	.short	0x0000


	//----- nvinfo : EIATTR_MAXREG_COUNT
	.align		4
        /*004c*/ 	.byte	0x03, 0x1b
        /*004e*/ 	.short	0x00ff


	//----- nvinfo : EIATTR_MERCURY_ISA_VERSION
	.align		4
        /*0050*/ 	.byte	0x03, 0x5f
        /*0052*/ 	.short	0x0101


	//----- nvinfo : EIATTR_VRC_CTA_INIT_COUNT
	.align		4
        /*0054*/ 	.byte	0x02, 0x4a
	.zero		1
	.zero		1


	//----- nvinfo : EIATTR_EXIT_INSTR_OFFSETS
	.align		4
        /*0058*/ 	.byte	0x04, 0x1c
        /*005a*/ 	.short	(.L_71 - .L_70)


	//   ....[0]....
.L_70:
        /*005c*/ 	.word	0x00000070


	//   ....[1]....
        /*0060*/ 	.word	0x00000130


	//----- nvinfo : EIATTR_CBANK_PARAM_SIZE
	.align		4
.L_71:
        /*0064*/ 	.byte	0x03, 0x19
        /*0066*/ 	.short	0x001c


	//----- nvinfo : EIATTR_PARAM_CBANK
	.align		4
        /*0068*/ 	.byte	0x04, 0x0a
        /*006a*/ 	.short	(.L_73 - .L_72)
	.align		4
.L_72:
        /*006c*/ 	.word	index@(.nv.constant0._Z12subbing_cudaPKfS0_Pfi)
        /*0070*/ 	.short	0x0380
        /*0072*/ 	.short	0x001c


	//----- nvinfo : EIATTR_SW_WAR
	.align		4
.L_73:
        /*0074*/ 	.byte	0x04, 0x36
        /*0076*/ 	.short	(.L_75 - .L_74)
.L_74:
        /*0078*/ 	.word	0x00000008
.L_75:


//--------------------- .nv.info._Z11adding_cudaPKfS0_Pfi --------------------------
	.section	.nv.info._Z11adding_cudaPKfS0_Pfi,"",@"SHT_CUDA_INFO"
	.sectionflags	@""
	.align	4


	//----- nvinfo : EIATTR_CUDA_API_VERSION
	.align		4
        /*0000*/ 	.byte	0x04, 0x37
        /*0002*/ 	.short	(.L_77 - .L_76)
.L_76:
        /*0004*/ 	.word	0x00000082


	//----- nvinfo : EIATTR_KPARAM_INFO
	.align		4
.L_77:
        /*0008*/ 	.byte	0x04, 0x17
        /*000a*/ 	.short	(.L_79 - .L_78)
.L_78:
        /*000c*/ 	.word	0x00000000
        /*0010*/ 	.short	0x0003
        /*0012*/ 	.short	0x0018
        /*0014*/ 	.byte	0x00, 0xf0, 0x11, 0x00


	//----- nvinfo : EIATTR_KPARAM_INFO
	.align		4
.L_79:
        /*0018*/ 	.byte	0x04, 0x17
        /*001a*/ 	.short	(.L_81 - .L_80)
.L_80:
        /*001c*/ 	.word	0x00000000
        /*0020*/ 	.short	0x0002
        /*0022*/ 	.short	0x0010
        /*0024*/ 	.byte	0x00, 0xf5, 0x21, 0x00


	//----- nvinfo : EIATTR_KPARAM_INFO
	.align		4
.L_81:
        /*0028*/ 	.byte	0x04, 0x17
        /*002a*/ 	.short	(.L_83 - .L_82)
.L_82:
        /*002c*/ 	.word	0x00000000
        /*0030*/ 	.short	0x0001
        /*0032*/ 	.short	0x0008
        /*0034*/ 	.byte	0x00, 0xf5, 0x21, 0x00


	//----- nvinfo : EIATTR_KPARAM_INFO
	.align		4
.L_83:
        /*0038*/ 	.byte	0x04, 0x17
        /*003a*/ 	.short	(.L_85 - .L_84)
.L_84:
        /*003c*/ 	.word	0x00000000
        /*0040*/ 	.short	0x0000
        /*0042*/ 	.short	0x0000
        /*0044*/ 	.byte	0x00, 0xf5, 0x21, 0x00


	//----- nvinfo : EIATTR_SPARSE_MMA_MASK
	.align		4
.L_85:
        /*0048*/ 	.byte	0x03, 0x50
        /*004a*/ 	.short	0x0000


	//----- nvinfo : EIATTR_MAXREG_COUNT
	.align		4
        /*004c*/ 	.byte	0x03, 0x1b
        /*004e*/ 	.short	0x00ff


	//----- nvinfo : EIATTR_MERCURY_ISA_VERSION
	.align		4
        /*0050*/ 	.byte	0x03, 0x5f
        /*0052*/ 	.short	0x0101


	//----- nvinfo : EIATTR_VRC_CTA_INIT_COUNT
	.align		4
        /*0054*/ 	.byte	0x02, 0x4a
	.zero		1
	.zero		1


	//----- nvinfo : EIATTR_EXIT_INSTR_OFFSETS
	.align		4
        /*0058*/ 	.byte	0x04, 0x1c
        /*005a*/ 	.short	(.L_87 - .L_86)


	//   ....[0]....
.L_86:
        /*005c*/ 	.word	0x00000070


	//   ....[1]....
        /*0060*/ 	.word	0x00000130


	//----- nvinfo : EIATTR_CBANK_PARAM_SIZE
	.align		4
.L_87:
        /*0064*/ 	.byte	0x03, 0x19
        /*0066*/ 	.short	0x001c


	//----- nvinfo : EIATTR_PARAM_CBANK
	.align		4
        /*0068*/ 	.byte	0x04, 0x0a
        /*006a*/ 	.short	(.L_89 - .L_88)
	.align		4
.L_88:
        /*006c*/ 	.word	index@(.nv.constant0._Z11adding_cudaPKfS0_Pfi)
        /*0070*/ 	.short	0x0380
        /*0072*/ 	.short	0x001c


	//----- nvinfo : EIATTR_SW_WAR
	.align		4
.L_89:
        /*0074*/ 	.byte	0x04, 0x36
        /*0076*/ 	.short	(.L_91 - .L_90)
.L_90:
        /*0078*/ 	.word	0x00000008
.L_91:


//--------------------- .nv.callgraph             --------------------------
	.section	.nv.callgraph,"",@"SHT_CUDA_CALLGRAPH"
	.align	4
	.sectionentsize	8
	.align		4
        /*0000*/ 	.word	0x00000000
	.align		4
        /*0004*/ 	.word	0xffffffff
	.align		4
        /*0008*/ 	.word	0x00000000
	.align		4
        /*000c*/ 	.word	0xfffffffe
	.align		4
        /*0010*/ 	.word	0x00000000
	.align		4
        /*0014*/ 	.word	0xfffffffd
	.align		4
        /*0018*/ 	.word	0x00000000
	.align		4
        /*001c*/ 	.word	0xfffffffc


//--------------------- .text._Z11muling_cudaPKfS0_Pfi --------------------------
	.section	.text._Z11muling_cudaPKfS0_Pfi,"ax",@progbits
	.align	128
        .global         _Z11muling_cudaPKfS0_Pfi
        .type           _Z11muling_cudaPKfS0_Pfi,@function
        .size           _Z11muling_cudaPKfS0_Pfi,(.L_x_19 - _Z11muling_cudaPKfS0_Pfi)
        .other          _Z11muling_cudaPKfS0_Pfi,@"STO_CUDA_ENTRY STV_DEFAULT"
_Z11muling_cudaPKfS0_Pfi:
.text._Z11muling_cudaPKfS0_Pfi:
[----:B------:R-:W-:Y:S01]  /*0000*/  LDC R1, c[0x0][0x37c] ;  /* 0x0000df00ff017b82 */ /* 0x000fe20000000800 */
[----:B------:R-:W0:Y:S07]  /*0010*/  S2R R0, SR_TID.X ;  /* 0x0000000000007919 */ /* 0x000e2e0000002100 */
[----:B------:R-:W0:Y:S01]  /*0020*/  S2UR UR4, SR_CTAID.X ;  /* 0x00000000000479c3 */ /* 0x000e220000002500 */
[----:B------:R-:W1:Y:S07]  /*0030*/  LDCU UR5, c[0x0][0x398] ;  /* 0x00007300ff0577ac */ /* 0x000e6e0008000800 */
[----:B------:R-:W0:Y:S02]  /*0040*/  LDC R9, c[0x0][0x360] ;  /* 0x0000d800ff097b82 */ /* 0x000e240000000800 */
[----:B0-----:R-:W-:-:S05]  /*0050*/  IMAD R9, R9, UR4, R0 ;  /* 0x0000000409097c24 */ /* 0x001fca000f8e0200 */
[----:B-1----:R-:W-:-:S13]  /*0060*/  ISETP.GE.AND P0, PT, R9, UR5, PT ;  /* 0x0000000509007c0c */ /* 0x002fda000bf06270 */
[----:B------:R-:W-:Y:S05]  /*0070*/  @P0 EXIT ;  /* 0x000000000000094d */ /* 0x000fea0003800000 */
[----:B------:R-:W0:Y:S01]  /*0080*/  LDC.64 R2, c[0x0][0x380] ;  /* 0x0000e000ff027b82 */ /* 0x000e220000000a00 */
[----:B------:R-:W1:Y:S07]  /*0090*/  LDCU.64 UR4, c[0x0][0x358] ;  /* 0x00006b00ff0477ac */ /* 0x000e6e0008000a00 */
[----:B------:R-:W2:Y:S08]  /*00a0*/  LDC.64 R4, c[0x0][0x388] ;  /* 0x0000e200ff047b82 */ /* 0x000eb00000000a00 */
[----:B------:R-:W3:Y:S01]  /*00b0*/  LDC.64 R6, c[0x0][0x390] ;  /* 0x0000e400ff067b82 */ /* 0x000ee20000000a00 */
[----:B0-----:R-:W-:-:S06]  /*00c0*/  IMAD.WIDE R2, R9, 0x4, R2 ;  /* 0x0000000409027825 */ /* 0x001fcc00078e0202 */
[----:B-1----:R-:W4:Y:S01]  /*00d0*/  LDG.E R2, desc[UR4][R2.64] ;  /* 0x0000000402027981 */ /* 0x002f22000c1e1900 */
[----:B--2---:R-:W-:-:S06]  /*00e0*/  IMAD.WIDE R4, R9, 0x4, R4 ;  /* 0x0000000409047825 */ /* 0x004fcc00078e0204 */
[----:B------:R-:W4:Y:S01]  /*00f0*/  LDG.E R5, desc[UR4][R4.64] ;  /* 0x0000000404057981 */ /* 0x000f22000c1e1900 */
[----:B---3--:R-:W-:-:S04]  /*0100*/  IMAD.WIDE R6, R9, 0x4, R6 ;  /* 0x0000000409067825 */ /* 0x008fc800078e0206 */
[----:B----4-:R-:W-:-:S05]  /*0110*/  FMUL R9, R2, R5 ;  /* 0x0000000502097220 */ /* 0x010fca0000400000 */
[----:B------:R-:W-:Y:S01]  /*0120*/  STG.E desc[UR4][R6.64], R9 ;  /* 0x0000000906007986 */ /* 0x000fe2000c101904 */
[----:B------:R-:W-:Y:S05]  /*0130*/  EXIT ;  /* 0x000000000000794d */ /* 0x000fea0003800000 */
.L_x_0:
[----:B------:R-:W-:-:S00]  /*0140*/  BRA `(.L_x_0) ;  /* 0xfffffffc00fc7947 */ /* 0x000fc0000383ffff */
[----:B------:R-:W-:-:S00]  /*0150*/  NOP ;  /* 0x0000000000007918 */ /* 0x000fc00000000000 */
        /* <DEDUP_REMOVED lines=10> */
.L_x_19:


//--------------------- .text._Z11diving_cudaPKfS0_Pfi --------------------------
	.section	.text._Z11diving_cudaPKfS0_Pfi,"ax",@progbits
	.align	128
        .global         _Z11diving_cudaPKfS0_Pfi
        .type           _Z11diving_cudaPKfS0_Pfi,@function
        .size           _Z11diving_cudaPKfS0_Pfi,(.L_x_18 - _Z11diving_cudaPKfS0_Pfi)
        .other          _Z11diving_cudaPKfS0_Pfi,@"STO_CUDA_ENTRY STV_DEFAULT"
_Z11diving_cudaPKfS0_Pfi:
.text._Z11diving_cudaPKfS0_Pfi:
        /* <DEDUP_REMOVED lines=9> */
[----:B------:R-:W1:Y:S01]  /*0090*/  LDCU.64 UR4, c[0x0][0x358] ;  /* 0x00006b00ff0477ac */ /* 0x000e620008000a00 */
[----:B0-----:R-:W-:-:S05]  /*00a0*/  IMAD.WIDE R4, R2, 0x4, R4 ;  /* 0x0000000402047825 */ /* 0x001fca00078e0204 */
[----:B-1----:R-:W2:Y:S01]  /*00b0*/  LDG.E R3, desc[UR4][R4.64] ;  /* 0x0000000404037981 */ /* 0x002ea2000c1e1900 */
[----:B------:R-:W-:Y:S01]  /*00c0*/  BSSY.RECONVERGENT B0, `(.L_x_1) ;  /* 0x0000014000007945 */ /* 0x000fe20003800200 */
[----:B------:R-:W-:Y:S01]  /*00d0*/  IMAD.MOV.U32 R7, RZ, RZ, RZ ;  /* 0x000000ffff077224 */ /* 0x000fe200078e00ff */
[----:B--2---:R-:W-:-:S13]  /*00e0*/  FSETP.NEU.AND P0, PT, R3, RZ, PT ;  /* 0x000000ff0300720b */ /* 0x004fda0003f0d000 */
[----:B------:R-:W-:Y:S05]  /*00f0*/  @!P0 BRA `(.L_x_2) ;  /* 0x0000000000408947 */ /* 0x000fea0003800000 */
[----:B------:R-:W0:Y:S02]  /*0100*/  LDC.64 R4, c[0x0][0x380] ;  /* 0x0000e000ff047b82 */ /* 0x000e240000000a00 */
[----:B0-----:R-:W-:-:S05]  /*0110*/  IMAD.WIDE R4, R2, 0x4, R4 ;  /* 0x0000000402047825 */ /* 0x001fca00078e0204 */
[----:B------:R-:W2:Y:S01]  /*0120*/  LDG.E R0, desc[UR4][R4.64] ;  /* 0x0000000404007981 */ /* 0x000ea2000c1e1900 */
[----:B------:R-:W0:Y:S01]  /*0130*/  MUFU.RCP R6, R3 ;  /* 0x0000000300067308 */ /* 0x000e220000001000 */
[----:B------:R-:W-:Y:S01]  /*0140*/  BSSY.RECONVERGENT B1, `(.L_x_2) ;  /* 0x000000b000017945 */ /* 0x000fe20003800200 */
[----:B0-----:R-:W-:-:S04]  /*0150*/  FFMA R7, -R3, R6, 1 ;  /* 0x3f80000003077423 */ /* 0x001fc80000000106 */
[----:B------:R-:W-:Y:S02]  /*0160*/  FFMA R7, R6, R7, R6 ;  /* 0x0000000706077223 */ /* 0x000fe40000000006 */
[----:B--2---:R-:W0:Y:S02]  /*0170*/  FCHK P0, R0, R3 ;  /* 0x0000000300007302 */ /* 0x004e240000000000 */
[----:B------:R-:W-:-:S04]  /*0180*/  FFMA R6, R0, R7, RZ ;  /* 0x0000000700067223 */ /* 0x000fc800000000ff */
[----:B------:R-:W-:-:S04]  /*0190*/  FFMA R8, -R3, R6, R0 ;  /* 0x0000000603087223 */ /* 0x000fc80000000100 */
[----:B------:R-:W-:Y:S01]  /*01a0*/  FFMA R7, R7, R8, R6 ;  /* 0x0000000807077223 */ /* 0x000fe20000000006 */
[----:B0-----:R-:W-:Y:S06]  /*01b0*/  @!P0 BRA `(.L_x_3) ;  /* 0x00000000000c8947 */ /* 0x001fec0003800000 */
[----:B------:R-:W-:-:S07]  /*01c0*/  MOV R4, 0x1e0 ;  /* 0x000001e000047802 */ /* 0x000fce0000000f00 */
[----:B------:R-:W-:Y:S05]  /*01d0*/  CALL.REL.NOINC `($__internal_0_$__cuda_sm3x_div_rn_noftz_f32_slowpath) ;  /* 0x00000000001c7944 */ /* 0x000fea0003c00000 */
[----:B------:R-:W-:-:S07]  /*01e0*/  IMAD.MOV.U32 R7, RZ, RZ, R0 ;  /* 0x000000ffff077224 */ /* 0x000fce00078e0000 */
.L_x_3:
[----:B------:R-:W-:Y:S05]  /*01f0*/  BSYNC.RECONVERGENT B1 ;  /* 0x0000000000017941 */ /* 0x000fea0003800200 */
.L_x_2:
[----:B------:R-:W-:Y:S05]  /*0200*/  BSYNC.RECONVERGENT B0 ;  /* 0x0000000000007941 */ /* 0x000fea0003800200 */
.L_x_1:
[----:B------:R-:W0:Y:S02]  /*0210*/  LDC.64 R4, c[0x0][0x390] ;  /* 0x0000e400ff047b82 */ /* 0x000e240000000a00 */
[----:B0-----:R-:W-:-:S05]  /*0220*/  IMAD.WIDE R2, R2, 0x4, R4 ;  /* 0x0000000402027825 */ /* 0x001fca00078e0204 */
[----:B------:R-:W-:Y:S01]  /*0230*/  STG.E desc[UR4][R2.64], R7 ;  /* 0x0000000702007986 */ /* 0x000fe2000c101904 */
[----:B------:R-:W-:Y:S05]  /*0240*/  EXIT ;  /* 0x000000000000794d */ /* 0x000fea0003800000 */
        .weak           $__internal_0_$__cuda_sm3x_div_rn_noftz_f32_slowpath
        .type           $__internal_0_$__cuda_sm3x_div_rn_noftz_f32_slowpath,@function
        .size           $__internal_0_$__cuda_sm3x_div_rn_noftz_f32_slowpath,(.L_x_18 - $__internal_0_$__cuda_sm3x_div_rn_noftz_f32_slowpath)
$__internal_0_$__cuda_sm3x_div_rn_noftz_f32_slowpath:
[--C-:B------:R-:W-:Y:S01]  /*0250*/  SHF.R.U32.HI R6, RZ, 0x17, R3.reuse ;  /* 0x00000017ff067819 */ /* 0x100fe20000011603 */
[----:B------:R-:W-:Y:S01]  /*0260*/  BSSY.RECONVERGENT B2, `(.L_x_4) ;  /* 0x0000064000027945 */ /* 0x000fe20003800200 */
[--C-:B------:R-:W-:Y:S01]  /*0270*/  SHF.R.U32.HI R5, RZ, 0x17, R0.reuse ;  /* 0x00000017ff057819 */ /* 0x100fe20000011600 */
[----:B------:R-:W-:Y:S01]  /*0280*/  IMAD.MOV.U32 R7, RZ, RZ, R0 ;  /* 0x000000ffff077224 */ /* 0x000fe200078e0000 */
[----:B------:R-:W-:Y:S01]  /*0290*/  LOP3.LUT R6, R6, 0xff, RZ, 0xc0, !PT ;  /* 0x000000ff06067812 */ /* 0x000fe200078ec0ff */
[----:B------:R-:W-:Y:S01]  /*02a0*/  IMAD.MOV.U32 R8, RZ, RZ, R3 ;  /* 0x000000ffff087224 */ /* 0x000fe200078e0003 */
[----:B------:R-:W-:-:S03]  /*02b0*/  LOP3.LUT R5, R5, 0xff, RZ, 0xc0, !PT ;  /* 0x000000ff05057812 */ /* 0x000fc600078ec0ff */
[----:B------:R-:W-:Y:S02]  /*02c0*/  VIADD R11, R6, 0xffffffff ;  /* 0xffffffff060b7836 */ /* 0x000fe40000000000 */
[----:B------:R-:W-:-:S03]  /*02d0*/  VIADD R10, R5, 0xffffffff ;  /* 0xffffffff050a7836 */ /* 0x000fc60000000000 */
[----:B------:R-:W-:-:S04]  /*02e0*/  ISETP.GT.U32.AND P0, PT, R11, 0xfd, PT ;  /* 0x000000fd0b00780c */ /* 0x000fc80003f04070 */
[----:B------:R-:W-:-:S13]  /*02f0*/  ISETP.GT.U32.OR P0, PT, R10, 0xfd, P0 ;  /* 0x000000fd0a00780c */ /* 0x000fda0000704470 */
[----:B------:R-:W-:Y:S01]  /*0300*/  @!P0 IMAD.MOV.U32 R9, RZ, RZ, RZ ;  /* 0x000000ffff098224 */ /* 0x000fe200078e00ff */
[----:B------:R-:W-:Y:S06]  /*0310*/  @!P0 BRA `(.L_x_5) ;  /* 0x00000000005c8947 */ /* 0x000fec0003800000 */
[----:B------:R-:W-:Y:S02]  /*0320*/  FSETP.GTU.FTZ.AND P0, PT, |R0|, +INF , PT ;  /* 0x7f8000000000780b */ /* 0x000fe40003f1c200 */
[----:B------:R-:W-:-:S04]  /*0330*/  FSETP.GTU.FTZ.AND P1, PT, |R3|, +INF , PT ;  /* 0x7f8000000300780b */ /* 0x000fc80003f3c200 */
[----:B------:R-:W-:-:S13]  /*0340*/  PLOP3.LUT P0, PT, P0, P1, PT, 0xf8, 0x8f ;  /* 0x00000000008f781c */ /* 0x000fda0000703f70 */
[----:B------:R-:W-:Y:S05]  /*0350*/  @P0 BRA `(.L_x_6) ;  /* 0x00000004004c0947 */ /* 0x000fea0003800000 */
[----:B------:R-:W-:-:S13]  /*0360*/  LOP3.LUT P0, RZ, R8, 0x7fffffff, R7, 0xc8, !PT ;  /* 0x7fffffff08ff7812 */ /* 0x000fda000780c807 */
[----:B------:R-:W-:Y:S05]  /*0370*/  @!P0 BRA `(.L_x_7) ;  /* 0x00000004003c8947 */ /* 0x000fea0003800000 */
[C---:B------:R-:W-:Y:S02]  /*0380*/  FSETP.NEU.FTZ.AND P2, PT, |R0|.reuse, +INF , PT ;  /* 0x7f8000000000780b */ /* 0x040fe40003f5d200 */
[----:B------:R-:W-:Y:S02]  /*0390*/  FSETP.NEU.FTZ.AND P1, PT, |R3|, +INF , PT ;  /* 0x7f8000000300780b */ /* 0x000fe40003f3d200 */
[----:B------:R-:W-:-:S11]  /*03a0*/  FSETP.NEU.FTZ.AND P0, PT, |R0|, +INF , PT ;  /* 0x7f8000000000780b */ /* 0x000fd60003f1d200 */
[----:B------:R-:W-:Y:S05]  /*03b0*/  @!P1 BRA !P2, `(.L_x_7) ;  /* 0x00000004002c9947 */ /* 0x000fea0005000000 */
[----:B------:R-:W-:-:S04]  /*03c0*/  LOP3.LUT P2, RZ, R7, 0x7fffffff, RZ, 0xc0, !PT ;  /* 0x7fffffff07ff7812 */ /* 0x000fc8000784c0ff */
[----:B------:R-:W-:-:S13]  /*03d0*/  PLOP3.LUT P1, PT, P1, P2, PT, 0x2f, 0xf2 ;  /* 0x0000000000f2781c */ /* 0x000fda0000f24577 */
[----:B------:R-:W-:Y:S05]  /*03e0*/  @P1 BRA `(.L_x_8) ;  /* 0x0000000400181947 */ /* 0x000fea0003800000 */
[----:B------:R-:W-:-:S04]  /*03f0*/  LOP3.LUT P1, RZ, R8, 0x7fffffff, RZ, 0xc0, !PT ;  /* 0x7fffffff08ff7812 */ /* 0x000fc8000782c0ff */
[----:B------:R-:W-:-:S13]  /*0400*/  PLOP3.LUT P0, PT, P0, P1, PT, 0x2f, 0xf2 ;  /* 0x0000000000f2781c */ /* 0x000fda0000702577 */
[----:B------:R-:W-:Y:S05]  /*0410*/  @P0 BRA `(.L_x_9) ;  /* 0x0000000400000947 */ /* 0x000fea0003800000 */
[----:B------:R-:W-:Y:S02]  /*0420*/  ISETP.GE.AND P0, PT, R10, RZ, PT ;  /* 0x000000ff0a00720c */ /* 0x000fe40003f06270 */
[----:B------:R-:W-:-:S11]  /*0430*/  ISETP.GE.AND P1, PT, R11, RZ, PT ;  /* 0x000000ff0b00720c */ /* 0x000fd60003f26270 */
[----:B------:R-:W-:Y:S02]  /*0440*/  @P0 IMAD.MOV.U32 R9, RZ, RZ, RZ ;  /* 0x000000ffff090224 */ /* 0x000fe400078e00ff */
[----:B------:R-:W-:Y:S01]  /*0450*/  @!P0 FFMA R7, R0, 1.84467440737095516160e+19, RZ ;  /* 0x5f80000000078823 */ /* 0x000fe200000000ff */
[----:B------:R-:W-:Y:S02]  /*0460*/  @!P0 IMAD.MOV.U32 R9, RZ, RZ, -0x40 ;  /* 0xffffffc0ff098424 */ /* 0x000fe400078e00ff */
[----:B------:R-:W-:Y:S02]  /*0470*/  @!P1 FFMA R8, R3, 1.84467440737095516160e+19, RZ ;  /* 0x5f80000003089823 */ /* 0x000fe400000000ff */
[----:B------:R-:W-:-:S07]  /*0480*/  @!P1 VIADD R9, R9, 0x40 ;  /* 0x0000004009099836 */ /* 0x000fce0000000000 */
.L_x_5:
[----:B------:R-:W-:Y:S01]  /*0490*/  LEA R3, R6, 0xc0800000, 0x17 ;  /* 0xc080000006037811 */ /* 0x000fe200078eb8ff */
[----:B------:R-:W-:Y:S01]  /*04a0*/  VIADD R5, R5, 0xffffff81 ;  /* 0xffffff8105057836 */ /* 0x000fe20000000000 */
[----:B------:R-:W-:Y:S03]  /*04b0*/  BSSY.RECONVERGENT B3, `(.L_x_10) ;  /* 0x0000035000037945 */ /* 0x000fe60003800200 */
[----:B------:R-:W-:Y:S01]  /*04c0*/  IMAD.IADD R3, R8, 0x1, -R3 ;  /* 0x0000000108037824 */ /* 0x000fe200078e0a03 */
[C---:B------:R-:W-:Y:S01]  /*04d0*/  IADD3 R6, PT, PT, R5.reuse, 0x7f, -R6 ;  /* 0x0000007f05067810 */ /* 0x040fe20007ffe806 */
[----:B------:R-:W-:Y:S02]  /*04e0*/  IMAD R0, R5, -0x800000, R7 ;  /* 0xff80000005007824 */ /* 0x000fe400078e0207 */
[----:B------:R-:W0:Y:S01]  /*04f0*/  MUFU.RCP R8, R3 ;  /* 0x0000000300087308 */ /* 0x000e220000001000 */
[----:B------:R-:W-:Y:S01]  /*0500*/  FADD.FTZ R11, -R3, -RZ ;  /* 0x800000ff030b7221 */ /* 0x000fe20000010100 */
[----:B------:R-:W-:-:S03]  /*0510*/  IMAD.IADD R6, R6, 0x1, R9 ;  /* 0x0000000106067824 */ /* 0x000fc600078e0209 */
[----:B0-----:R-:W-:-:S04]  /*0520*/  FFMA R13, R8, R11, 1 ;  /* 0x3f800000080d7423 */ /* 0x001fc8000000000b */
[----:B------:R-:W-:-:S04]  /*0530*/  FFMA R10, R8, R13, R8 ;  /* 0x0000000d080a7223 */ /* 0x000fc80000000008 */
[----:B------:R-:W-:-:S04]  /*0540*/  FFMA R7, R0, R10, RZ ;  /* 0x0000000a00077223 */ /* 0x000fc800000000ff */
[----:B------:R-:W-:-:S04]  /*0550*/  FFMA R8, R11, R7, R0 ;  /* 0x000000070b087223 */ /* 0x000fc80000000000 */
[----:B------:R-:W-:-:S04]  /*0560*/  FFMA R7, R10, R8, R7 ;  /* 0x000000080a077223 */ /* 0x000fc80000000007 */
[----:B------:R-:W-:-:S04]  /*0570*/  FFMA R8, R11, R7, R0 ;  /* 0x000000070b087223 */ /* 0x000fc80000000000 */
[----:B------:R-:W-:-:S05]  /*0580*/  FFMA R0, R10, R8, R7 ;  /* 0x000000080a007223 */ /* 0x000fca0000000007 */
[----:B------:R-:W-:-:S04]  /*0590*/  SHF.R.U32.HI R3, RZ, 0x17, R0 ;  /* 0x00000017ff037819 */ /* 0x000fc80000011600 */
[----:B------:R-:W-:-:S05]  /*05a0*/  LOP3.LUT R3, R3, 0xff, RZ, 0xc0, !PT ;  /* 0x000000ff03037812 */ /* 0x000fca00078ec0ff */
[----:B------:R-:W-:-:S04]  /*05b0*/  IMAD.IADD R9, R3, 0x1, R6 ;  /* 0x0000000103097824 */ /* 0x000fc800078e0206 */
[----:B------:R-:W-:-:S05]  /*05c0*/  VIADD R3, R9, 0xffffffff ;  /* 0xffffffff09037836 */ /* 0x000fca0000000000 */
[----:B------:R-:W-:-:S13]  /*05d0*/  ISETP.GE.U32.AND P0, PT, R3, 0xfe, PT ;  /* 0x000000fe0300780c */ /* 0x000fda0003f06070 */
[----:B------:R-:W-:Y:S05]  /*05e0*/  @!P0 BRA `(.L_x_11) ;  /* 0x0000000000808947 */ /* 0x000fea0003800000 */
[----:B------:R-:W-:-:S13]  /*05f0*/  ISETP.GT.AND P0, PT, R9, 0xfe, PT ;  /* 0x000000fe0900780c */ /* 0x000fda0003f04270 */
[----:B------:R-:W-:Y:S05]  /*0600*/  @P0 BRA `(.L_x_12) ;  /* 0x00000000006c0947 */ /* 0x000fea0003800000 */
[----:B------:R-:W-:-:S13]  /*0610*/  ISETP.GE.AND P0, PT, R9, 0x1, PT ;  /* 0x000000010900780c */ /* 0x000fda0003f06270 */
[----:B------:R-:W-:Y:S05]  /*0620*/  @P0 BRA `(.L_x_13) ;  /* 0x0000000000740947 */ /* 0x000fea0003800000 */
[----:B------:R-:W-:Y:S02]  /*0630*/  ISETP.GE.AND P0, PT, R9, -0x18, PT ;  /* 0xffffffe80900780c */ /* 0x000fe40003f06270 */
[----:B------:R-:W-:-:S11]  /*0640*/  LOP3.LUT R0, R0, 0x80000000, RZ, 0xc0, !PT ;  /* 0x8000000000007812 */ /* 0x000fd600078ec0ff */
[----:B------:R-:W-:Y:S05]  /*0650*/  @!P0 BRA `(.L_x_13) ;  /* 0x0000000000688947 */ /* 0x000fea0003800000 */
[CCC-:B------:R-:W-:Y:S01]  /*0660*/  FFMA.RZ R3, R10.reuse, R8.reuse, R7.reuse ;  /* 0x000000080a037223 */ /* 0x1c0fe2000000c007 */
[CCC-:B------:R-:W-:Y:S01]  /*0670*/  FFMA.RM R6, R10.reuse, R8.reuse, R7.reuse ;  /* 0x000000080a067223 */ /* 0x1c0fe20000004007 */
[C---:B------:R-:W-:Y:S02]  /*0680*/  ISETP.NE.AND P2, PT, R9.reuse, RZ, PT ;  /* 0x000000ff0900720c */ /* 0x040fe40003f45270 */
[----:B------:R-:W-:Y:S02]  /*0690*/  ISETP.NE.AND P1, PT, R9, RZ, PT ;  /* 0x000000ff0900720c */ /* 0x000fe40003f25270 */
[----:B------:R-:W-:Y:S01]  /*06a0*/  LOP3.LUT R5, R3, 0x7fffff, RZ, 0xc0, !PT ;  /* 0x007fffff03057812 */ /* 0x000fe200078ec0ff */
[----:B------:R-:W-:Y:S01]  /*06b0*/  FFMA.RP R3, R10, R8, R7 ;  /* 0x000000080a037223 */ /* 0x000fe20000008007 */
[----:B------:R-:W-:Y:S02]  /*06c0*/  VIADD R8, R9, 0x20 ;  /* 0x0000002009087836 */ /* 0x000fe40000000000 */
[----:B------:R-:W-:Y:S01]  /*06d0*/  LOP3.LUT R5, R5, 0x800000, RZ, 0xfc, !PT ;  /* 0x0080000005057812 */ /* 0x000fe200078efcff */
[----:B------:R-:W-:Y:S01]  /*06e0*/  IMAD.MOV R7, RZ, RZ, -R9 ;  /* 0x000000ffff077224 */ /* 0x000fe200078e0a09 */
[----:B------:R-:W-:-:S02]  /*06f0*/  FSETP.NEU.FTZ.AND P0, PT, R3, R6, PT ;  /* 0x000000060300720b */ /* 0x000fc40003f1d000 */
[----:B------:R-:W-:Y:S02]  /*0700*/  SHF.L.U32 R8, R5, R8, RZ ;  /* 0x0000000805087219 */ /* 0x000fe400000006ff */
[----:B------:R-:W-:Y:S02]  /*0710*/  SEL R6, R7, RZ, P2 ;  /* 0x000000ff07067207 */ /* 0x000fe40001000000 */
[----:B------:R-:W-:Y:S02]  /*0720*/  ISETP.NE.AND P1, PT, R8, RZ, P1 ;  /* 0x000000ff0800720c */ /* 0x000fe40000f25270 */
[----:B------:R-:W-:Y:S02]  /*0730*/  SHF.R.U32.HI R6, RZ, R6, R5 ;  /* 0x00000006ff067219 */ /* 0x000fe40000011605 */
[----:B------:R-:W-:Y:S02]  /*0740*/  PLOP3.LUT P0, PT, P0, P1, PT, 0xf8, 0x8f ;  /* 0x00000000008f781c */ /* 0x000fe40000703f70 */
[----:B------:R-:W-:-:S02]  /*0750*/  SHF.R.U32.HI R8, RZ, 0x1, R6 ;  /* 0x00000001ff087819 */ /* 0x000fc40000011606 */
[----:B------:R-:W-:-:S04]  /*0760*/  SEL R3, RZ, 0x1, !P0 ;  /* 0x00000001ff037807 */ /* 0x000fc80004000000 */
[----:B------:R-:W-:-:S04]  /*0770*/  LOP3.LUT R3, R3, 0x1, R8, 0xf8, !PT ;  /* 0x0000000103037812 */ /* 0x000fc800078ef808 */
[----:B------:R-:W-:-:S05]  /*0780*/  LOP3.LUT R3, R3, R6, RZ, 0xc0, !PT ;  /* 0x0000000603037212 */ /* 0x000fca00078ec0ff */
[----:B------:R-:W-:-:S05]  /*0790*/  IMAD.IADD R3, R8, 0x1, R3 ;  /* 0x0000000108037824 */ /* 0x000fca00078e0203 */
[----:B------:R-:W-:Y:S01]  /*07a0*/  LOP3.LUT R0, R3, R0, RZ, 0xfc, !PT ;  /* 0x0000000003007212 */ /* 0x000fe200078efcff */
[----:B------:R-:W-:Y:S06]  /*07b0*/  BRA `(.L_x_13) ;  /* 0x0000000000107947 */ /* 0x000fec0003800000 */
.L_x_12:
[----:B------:R-:W-:-:S04]  /*07c0*/  LOP3.LUT R0, R0, 0x80000000, RZ, 0xc0, !PT ;  /* 0x8000000000007812 */ /* 0x000fc800078ec0ff */
[----:B------:R-:W-:Y:S01]  /*07d0*/  LOP3.LUT R0, R0, 0x7f800000, RZ, 0xfc, !PT ;  /* 0x7f80000000007812 */ /* 0x000fe200078efcff */
[----:B------:R-:W-:Y:S06]  /*07e0*/  BRA `(.L_x_13) ;  /* 0x0000000000047947 */ /* 0x000fec0003800000 */
.L_x_11:
[----:B------:R-:W-:-:S07]  /*07f0*/  IMAD R0, R6, 0x800000, R0 ;  /* 0x0080000006007824 */ /* 0x000fce00078e0200 */
.L_x_13:
[----:B------:R-:W-:Y:S05]  /*0800*/  BSYNC.RECONVERGENT B3 ;  /* 0x0000000000037941 */ /* 0x000fea0003800200 */
.L_x_10:
[----:B------:R-:W-:Y:S05]  /*0810*/  BRA `(.L_x_14) ;  /* 0x0000000000207947 */ /* 0x000fea0003800000 */
.L_x_9:
[----:B------:R-:W-:-:S04]  /*0820*/  LOP3.LUT R0, R8, 0x80000000, R7, 0x48, !PT ;  /* 0x8000000008007812 */ /* 0x000fc800078e4807 */
[----:B------:R-:W-:Y:S01]  /*0830*/  LOP3.LUT R0, R0, 0x7f800000, RZ, 0xfc, !PT ;  /* 0x7f80000000007812 */ /* 0x000fe200078efcff */
[----:B------:R-:W-:Y:S06]  /*0840*/  BRA `(.L_x_14) ;  /* 0x0000000000147947 */ /* 0x000fec0003800000 */
.L_x_8:
[----:B------:R-:W-:Y:S01]  /*0850*/  LOP3.LUT R0, R8, 0x80000000, R7, 0x48, !PT ;  /* 0x8000000008007812 */ /* 0x000fe200078e4807 */
[----:B------:R-:W-:Y:S06]  /*0860*/  BRA `(.L_x_14) ;  /* 0x00000000000c7947 */ /* 0x000fec0003800000 */
.L_x_7:
[----:B------:R-:W0:Y:S01]  /*0870*/  MUFU.RSQ R0, -QNAN ;  /* 0xffc0000000007908 */ /* 0x000e220000001400 */
[----:B------:R-:W-:Y:S05]  /*0880*/  BRA `(.L_x_14) ;  /* 0x0000000000047947 */ /* 0x000fea0003800000 */
.L_x_6:
[----:B------:R-:W-:-:S07]  /*0890*/  FADD.FTZ R0, R0, R3 ;  /* 0x0000000300007221 */ /* 0x000fce0000010000 */
.L_x_14:
[----:B------:R-:W-:Y:S05]  /*08a0*/  BSYNC.RECONVERGENT B2 ;  /* 0x0000000000027941 */ /* 0x000fea0003800200 */
.L_x_4:
[----:B------:R-:W-:-:S04]  /*08b0*/  IMAD.MOV.U32 R5, RZ, RZ, 0x0 ;  /* 0x00000000ff057424 */ /* 0x000fc800078e00ff */
[----:B0-----:R-:W-:Y:S05]  /*08c0*/  RET.REL.NODEC R4 `(_Z11diving_cudaPKfS0_Pfi) ;  /* 0xfffffff404cc7950 */ /* 0x001fea0003c3ffff */
.L_x_15:
        /* <DEDUP_REMOVED lines=11> */
.L_x_18:


//--------------------- .text._Z12subbing_cudaPKfS0_Pfi --------------------------
	.section	.text._Z12subbing_cudaPKfS0_Pfi,"ax",@progbits
	.align	128
        .global         _Z12subbing_cudaPKfS0_Pfi
        .type           _Z12subbing_cudaPKfS0_Pfi,@function
        .size           _Z12subbing_cudaPKfS0_Pfi,(.L_x_21 - _Z12subbing_cudaPKfS0_Pfi)
        .other          _Z12subbing_cudaPKfS0_Pfi,@"STO_CUDA_ENTRY STV_DEFAULT"
_Z12subbing_cudaPKfS0_Pfi:
.text._Z12subbing_cudaPKfS0_Pfi:
        /* <DEDUP_REMOVED lines=17> */
[----:B----4-:R-:W-:-:S05]  /*0110*/  FADD R9, R2, -R5 ;  /* 0x8000000502097221 */ /* 0x010fca0000000000 */
[----:B------:R-:W-:Y:S01]  /*0120*/  STG.E desc[UR4][R6.64], R9 ;  /* 0x0000000906007986 */ /* 0x000fe2000c101904 */
[----:B------:R-:W-:Y:S05]  /*0130*/  EXIT ;  /* 0x000000000000794d */ /* 0x000fea0003800000 */
.L_x_16:
        /* <DEDUP_REMOVED lines=12> */
.L_x_21:


//--------------------- .text._Z11adding_cudaPKfS0_Pfi --------------------------
	.section	.text._Z11adding_cudaPKfS0_Pfi,"ax",@progbits
	.align	128
        .global         _Z11adding_cudaPKfS0_Pfi
        .type           _Z11adding_cudaPKfS0_Pfi,@function
        .size           _Z11adding_cudaPKfS0_Pfi,(.L_x_22 - _Z11adding_cudaPKfS0_Pfi)
        .other          _Z11adding_cudaPKfS0_Pfi,@"STO_CUDA_ENTRY STV_DEFAULT"
_Z11adding_cudaPKfS0_Pfi:
.text._Z11adding_cudaPKfS0_Pfi:
        /* <DEDUP_REMOVED lines=17> */
[----:B----4-:R-:W-:-:S05]  /*0110*/  FADD R9, R2, R5 ;  /* 0x0000000502097221 */ /* 0x010fca0000000000 */
[----:B------:R-:W-:Y:S01]  /*0120*/  STG.E desc[UR4][R6.64], R9 ;  /* 0x0000000906007986 */ /* 0x000fe2000c101904 */
[----:B------:R-:W-:Y:S05]  /*0130*/  EXIT ;  /* 0x000000000000794d */ /* 0x000fea0003800000 */
.L_x_17:
        /* <DEDUP_REMOVED lines=12> */
.L_x_22:


//--------------------- .nv.shared.reserved.0     --------------------------
	.section	.nv.shared.reserved.0,"aw",@nobits
	.weak		__nv_reservedSMEM_offset_0_alias
	.size		__nv_reservedSMEM_offset_0_alias, 0, 64
	.other		__nv_reservedSMEM_offset_0_alias,@"STO_CUDA_RESERVED_SHARED STV_DEFAULT"
__nv_reservedSMEM_offset_0_alias:
	.zero		0
	.zero		64


//--------------------- .nv.constant0._Z11muling_cudaPKfS0_Pfi --------------------------
	.section	.nv.constant0._Z11muling_cudaPKfS0_Pfi,"a",@progbits
	.sectionflags	@""
	.align	4
.nv.constant0._Z11muling_cudaPKfS0_Pfi:
	.zero		924


//--------------------- .nv.constant0._Z11diving_cudaPKfS0_Pfi --------------------------
	.section	.nv.constant0._Z11diving_cudaPKfS0_Pfi,"a",@progbits
	.sectionflags	@""
	.align	4
.nv.constant0._Z11diving_cudaPKfS0_Pfi:
	.zero		924


//--------------------- .nv.constant0._Z12subbing_cudaPKfS0_Pfi --------------------------
	.section	.nv.constant0._Z12subbing_cudaPKfS0_Pfi,"a",@progbits
	.sectionflags	@""
	.align	4
.nv.constant0._Z12subbing_cudaPKfS0_Pfi:
	.zero		924


//--------------------- .nv.constant0._Z11adding_cudaPKfS0_Pfi --------------------------
	.section	.nv.constant0._Z11adding_cudaPKfS0_Pfi,"a",@progbits
	.sectionflags	@""
	.align	4
.nv.constant0._Z11adding_cudaPKfS0_Pfi:
	.zero		924


//--------------------- SYMBOLS --------------------------

	.type		.nv.reservedSmem.offset0,@object
	.size		.nv.reservedSmem.offset0,0x4
